//
// Generated by NVIDIA NVVM Compiler
//
// Compiler Build ID: CL-36424714
// Cuda compilation tools, release 13.0, V13.0.88
// Based on NVVM 20.0.0
//

.version 9.0
.target sm_100
.address_size 64

	// .globl	_Z8vectorNSPfS_fi
// _ZZ10FD_kernel2PfS_fiE5s_phi has been demoted

.visible .entry _Z8vectorNSPfS_fi(
	.param .u64 .ptr .align 1 _Z8vectorNSPfS_fi_param_0,
	.param .u64 .ptr .align 1 _Z8vectorNSPfS_fi_param_1,
	.param .f32 _Z8vectorNSPfS_fi_param_2,
	.param .u32 _Z8vectorNSPfS_fi_param_3
)
{
	.reg .pred 	%p<4>;
	.reg .b32 	%r<10>;
	.reg .b32 	%f<15>;
	.reg .b64 	%rd<10>;

	ld.param.u64 	%rd2, [_Z8vectorNSPfS_fi_param_0];
	ld.param.u64 	%rd3, [_Z8vectorNSPfS_fi_param_1];
	ld.param.u32 	%r2, [_Z8vectorNSPfS_fi_param_3];
	cvta.to.global.u64 	%rd1, %rd3;
	mov.u32 	%r3, %tid.x;
	mov.u32 	%r4, %ntid.x;
	mov.u32 	%r5, %ctaid.x;
	mad.lo.s32 	%r1, %r4, %r5, %r3;
	add.s32 	%r6, %r1, 2;
	add.s32 	%r7, %r2, 3;
	setp.ge.s32 	%p1, %r6, %r7;
	@%p1 bra 	$L__BB0_2;
	cvta.to.global.u64 	%rd4, %rd2;
	mul.wide.s32 	%rd5, %r1, 4;
	add.s64 	%rd6, %rd4, %rd5;
	ld.global.f32 	%f1, [%rd6];
	ld.global.f32 	%f2, [%rd6+4];
	add.f32 	%f3, %f2, %f2;
	mul.f32 	%f4, %f2, %f3;
	fma.rn.f32 	%f5, %f1, %f1, %f4;
	ld.global.f32 	%f6, [%rd6+8];
	fma.rn.f32 	%f7, %f6, %f6, %f5;
	ld.global.f32 	%f8, [%rd6+12];
	mul.f32 	%f9, %f8, 0fC0400000;
	fma.rn.f32 	%f10, %f8, %f9, %f7;
	ld.global.f32 	%f11, [%rd6+16];
	mul.f32 	%f12, %f11, 0f40A00000;
	fma.rn.f32 	%f13, %f11, %f12, %f10;
	div.rn.f32 	%f14, %f13, 0f41C00000;
	add.s64 	%rd7, %rd1, %rd5;
	st.global.f32 	[%rd7+8], %f14;
$L__BB0_2:
	setp.ne.s32 	%p2, %r1, 0;
	@%p2 bra 	$L__BB0_4;
	mov.b32 	%r8, 0;
	st.global.u32 	[%rd1], %r8;
	st.global.u32 	[%rd1+4], %r8;
$L__BB0_4:
	setp.ne.s32 	%p3, %r1, %r2;
	@%p3 bra 	$L__BB0_6;
	mul.wide.s32 	%rd8, %r2, 4;
	add.s64 	%rd9, %rd1, %rd8;
	mov.b32 	%r9, 0;
	st.global.u32 	[%rd9+12], %r9;
	st.global.u32 	[%rd9+16], %r9;
$L__BB0_6:
	ret;

}
	// .globl	_Z10FD_kernel2PfS_fi
.visible .entry _Z10FD_kernel2PfS_fi(
	.param .u64 .ptr .align 1 _Z10FD_kernel2PfS_fi_param_0,
	.param .u64 .ptr .align 1 _Z10FD_kernel2PfS_fi_param_1,
	.param .f32 _Z10FD_kernel2PfS_fi_param_2,
	.param .u32 _Z10FD_kernel2PfS_fi_param_3
)
{
	.reg .pred 	%p<8>;
	.reg .b32 	%r<19>;
	.reg .b32 	%f<15>;
	.reg .b64 	%rd<13>;
	// demoted variable
	.shared .align 4 .b8 _ZZ10FD_kernel2PfS_fiE5s_phi[4104];
	ld.param.u64 	%rd4, [_Z10FD_kernel2PfS_fi_param_0];
	ld.param.u64 	%rd5, [_Z10FD_kernel2PfS_fi_param_1];
	ld.param.f32 	%f1, [_Z10FD_kernel2PfS_fi_param_2];
	ld.param.u32 	%r6, [_Z10FD_kernel2PfS_fi_param_3];
	cvta.to.global.u64 	%rd1, %rd5;
	cvta.to.global.u64 	%rd2, %rd4;
	mov.u32 	%r1, %tid.x;
	mov.u32 	%r7, %ntid.x;
	mov.u32 	%r8, %ctaid.x;
	mad.lo.s32 	%r2, %r7, %r8, %r1;
	add.s32 	%r3, %r2, 1;
	add.s32 	%r4, %r6, 2;
	setp.ge.s32 	%p1, %r3, %r4;
	mul.wide.s32 	%rd6, %r2, 4;
	add.s64 	%rd3, %rd2, %rd6;
	shl.b32 	%r9, %r1, 2;
	mov.u32 	%r10, _ZZ10FD_kernel2PfS_fiE5s_phi;
	add.s32 	%r5, %r10, %r9;
	@%p1 bra 	$L__BB1_2;
	ld.global.f32 	%f2, [%rd3+4];
	st.shared.f32 	[%r5+4], %f2;
$L__BB1_2:
	setp.eq.s32 	%p2, %r1, 1023;
	@%p2 bra 	$L__BB1_5;
	setp.ne.s32 	%p3, %r1, 0;
	@%p3 bra 	$L__BB1_8;
	ld.global.f32 	%f5, [%rd3];
	st.shared.f32 	[_ZZ10FD_kernel2PfS_fiE5s_phi], %f5;
	bra.uni 	$L__BB1_8;
$L__BB1_5:
	setp.le.s32 	%p4, %r3, %r6;
	@%p4 bra 	$L__BB1_7;
	mul.wide.s32 	%rd7, %r6, 4;
	add.s64 	%rd8, %rd2, %rd7;
	ld.global.f32 	%f4, [%rd8+8];
	shr.s32 	%r11, %r4, 31;
	shr.u32 	%r12, %r11, 22;
	add.s32 	%r13, %r4, %r12;
	and.b32  	%r14, %r13, 1073740800;
	sub.s32 	%r15, %r4, %r14;
	shl.b32 	%r16, %r15, 2;
	add.s32 	%r18, %r10, %r16;
	st.shared.f32 	[%r18], %f4;
	bra.uni 	$L__BB1_8;
$L__BB1_7:
	ld.global.f32 	%f3, [%rd3+8];
	st.shared.f32 	[_ZZ10FD_kernel2PfS_fiE5s_phi+4100], %f3;
$L__BB1_8:
	setp.ge.s32 	%p5, %r3, %r4;
	bar.sync 	0;
	@%p5 bra 	$L__BB1_10;
	ld.shared.f32 	%f6, [%r5+8];
	ld.shared.f32 	%f7, [%r5];
	add.f32 	%f8, %f6, %f7;
	sub.f32 	%f9, %f6, %f7;
	mul.f32 	%f10, %f1, %f9;
	sub.f32 	%f11, %f8, %f10;
	mul.f32 	%f12, %f11, 0f3F000000;
	add.s64 	%rd10, %rd1, %rd6;
	st.global.f32 	[%rd10+4], %f12;
$L__BB1_10:
	setp.ne.s32 	%p6, %r2, 0;
	@%p6 bra 	$L__BB1_12;
	ld.global.f32 	%f13, [%rd1+4];
	st.global.f32 	[%rd1], %f13;
$L__BB1_12:
	setp.ne.s32 	%p7, %r2, %r6;
	@%p7 bra 	$L__BB1_14;
	mul.wide.s32 	%rd11, %r6, 4;
	add.s64 	%rd12, %rd1, %rd11;
	ld.global.f32 	%f14, [%rd12+4];
	st.global.f32 	[%rd12+8], %f14;
$L__BB1_14:
	ret;

}


// ===== COMPILED SASS (sm_100) =====

	.target	sm_100

	.elftype	@"ET_EXEC"


//--------------------- .note.nv.tkinfo           --------------------------
	.section	.note.nv.tkinfo,"",@"SHT_NOTE"
	.sectionflags	@"SHF_NOTE_NV_TKINFO"
	.tkinfo
        /*0018*/ 	.word	0x00000002
        /*0030*/ 	.string	""
        /*0030*/ 	.string	"ptxas"
        /*0030*/ 	.string	"Cuda compilation tools, release 13.0, V13.0.88"
        /*0030*/ 	.string	"Build cuda_13.0.r13.0/compiler.36424714_0"
        /*0030*/ 	.string	"-arch sm_100 -m 64 "



//--------------------- .note.nv.cuinfo           --------------------------
	.section	.note.nv.cuinfo,"",@"SHT_NOTE"
	.sectionflags	@"SHF_NOTE_NV_CUINFO"
        /*0018*/ 	.short	0x0002
        /*001a*/ 	.short	0x0064
        /*001c*/ 	.short	0x0082
	.zero		2


//--------------------- .nv.info                  --------------------------
	.section	.nv.info,"",@"SHT_CUDA_INFO"
	.align	4


	//----- nvinfo : EIATTR_REGCOUNT
	.align		4
        /*0000*/ 	.byte	0x04, 0x2f
        /*0002*/ 	.short	(.L_1 - .L_0)
	.align		4
.L_0:
        /*0004*/ 	.word	index@(_Z8vectorNSPfS_fi)
        /*0008*/ 	.word	0x0000000d


	//----- nvinfo : EIATTR_FRAME_SIZE
	.align		4
.L_1:
        /*000c*/ 	.byte	0x04, 0x11
        /*000e*/ 	.short	(.L_3 - .L_2)
	.align		4
.L_2:
        /*0010*/ 	.word	index@($__internal_0_$__cuda_sm3x_div_rn_noftz_f32_slowpath)
        /*0014*/ 	.word	0x00000000


	//----- nvinfo : EIATTR_FRAME_SIZE
	.align		4
.L_3:
        /*0018*/ 	.byte	0x04, 0x11
        /*001a*/ 	.short	(.L_5 - .L_4)
	.align		4
.L_4:
        /*001c*/ 	.word	index@(_Z8vectorNSPfS_fi)
        /*0020*/ 	.word	0x00000000


	//----- nvinfo : EIATTR_REGCOUNT
	.align		4
.L_5:
        /*0024*/ 	.byte	0x04, 0x2f
        /*0026*/ 	.short	(.L_7 - .L_6)
	.align		4
.L_6:
        /*0028*/ 	.word	index@(_Z10FD_kernel2PfS_fi)
        /*002c*/ 	.word	0x0000000e


	//----- nvinfo : EIATTR_FRAME_SIZE
	.align		4
.L_7:
        /*0030*/ 	.byte	0x04, 0x11
        /*0032*/ 	.short	(.L_9 - .L_8)
	.align		4
.L_8:
        /*0034*/ 	.word	index@(_Z10FD_kernel2PfS_fi)
        /*0038*/ 	.word	0x00000000


	//----- nvinfo : EIATTR_MIN_STACK_SIZE
	.align		4
.L_9:
        /*003c*/ 	.byte	0x04, 0x12
        /*003e*/ 	.short	(.L_11 - .L_10)
	.align		4
.L_10:
        /*0040*/ 	.word	index@(_Z10FD_kernel2PfS_fi)
        /*0044*/ 	.word	0x00000000


	//----- nvinfo : EIATTR_MIN_STACK_SIZE
	.align		4
.L_11:
        /*0048*/ 	.byte	0x04, 0x12
        /*004a*/ 	.short	(.L_13 - .L_12)
	.align		4
.L_12:
        /*004c*/ 	.word	index@(_Z8vectorNSPfS_fi)
        /*0050*/ 	.word	0x00000000
.L_13:


//--------------------- .nv.compat                --------------------------
	.section	.nv.compat,"",@"SHT_CUDA_COMPAT_INFO"
	.align	4
        /*0000*/ 	.byte	0x02, 0x09, 0x00, 0x00, 0x02, 0x02, 0x01, 0x00, 0x02, 0x05, 0x05, 0x00, 0x03, 0x07, 0x01, 0x01
        /*0010*/ 	.byte	0x02, 0x03, 0x00, 0x00, 0x02, 0x06, 0x01, 0x00, 0x04, 0x0b, 0x08, 0x00, 0x01, 0x00, 0x00, 0x00
        /*0020*/ 	.byte	0x00, 0x00, 0x00, 0x00


//--------------------- .nv.info._Z10FD_kernel2PfS_fi --------------------------
	.section	.nv.info._Z10FD_kernel2PfS_fi,"",@"SHT_CUDA_INFO"
	.sectionflags	@""
	.align	4


	//----- nvinfo : EIATTR_CUDA_API_VERSION
	.align		4
        /*0000*/ 	.byte	0x04, 0x37
        /*0002*/ 	.short	(.L_15 - .L_14)
.L_14:
        /*0004*/ 	.word	0x00000082


	//----- nvinfo : EIATTR_KPARAM_INFO
	.align		4
.L_15:
        /*0008*/ 	.byte	0x04, 0x17
        /*000a*/ 	.short	(.L_17 - .L_16)
.L_16:
        /*000c*/ 	.word	0x00000000
        /*0010*/ 	.short	0x0003
        /*0012*/ 	.short	0x0014
        /*0014*/ 	.byte	0x00, 0xf0, 0x11, 0x00


	//----- nvinfo : EIATTR_KPARAM_INFO
	.align		4
.L_17:
        /*0018*/ 	.byte	0x04, 0x17
        /*001a*/ 	.short	(.L_19 - .L_18)
.L_18:
        /*001c*/ 	.word	0x00000000
        /*0020*/ 	.short	0x0002
        /*0022*/ 	.short	0x0010
        /*0024*/ 	.byte	0x00, 0xf0, 0x11, 0x00


	//----- nvinfo : EIATTR_KPARAM_INFO
	.align		4
.L_19:
        /*0028*/ 	.byte	0x04, 0x17
        /*002a*/ 	.short	(.L_21 - .L_20)
.L_20:
        /*002c*/ 	.word	0x00000000
        /*0030*/ 	.short	0x0001
        /*0032*/ 	.short	0x0008
        /*0034*/ 	.byte	0x00, 0xf5, 0x21, 0x00


	//----- nvinfo : EIATTR_KPARAM_INFO
	.align		4
.L_21:
        /*0038*/ 	.byte	0x04, 0x17
        /*003a*/ 	.short	(.L_23 - .L_22)
.L_22:
        /*003c*/ 	.word	0x00000000
        /*0040*/ 	.short	0x0000
        /*0042*/ 	.short	0x0000
        /*0044*/ 	.byte	0x00, 0xf5, 0x21, 0x00


	//----- nvinfo : EIATTR_SPARSE_MMA_MASK
	.align		4
.L_23:
        /*0048*/ 	.byte	0x03, 0x50
        /*004a*/ 	.short	0x0000


	//----- nvinfo : EIATTR_MAXREG_COUNT
	.align		4
        /*004c*/ 	.byte	0x03, 0x1b
        /*004e*/ 	.short	0x00ff


	//----- nvinfo : EIATTR_NUM_BARRIERS
	.align		4
        /*0050*/ 	.byte	0x02, 0x4c
        /*0052*/ 	.byte	0x01
	.zero		1


	//----- nvinfo : EIATTR_MERCURY_ISA_VERSION
	.align		4
        /*0054*/ 	.byte	0x03, 0x5f
        /*0056*/ 	.short	0x0101


	//----- nvinfo : EIATTR_VRC_CTA_INIT_COUNT
	.align		4
        /*0058*/ 	.byte	0x02, 0x4a
	.zero		1
	.zero		1


	//----- nvinfo : EIATTR_EXIT_INSTR_OFFSETS
	.align		4
        /*005c*/ 	.byte	0x04, 0x1c
        /*005e*/ 	.short	(.L_25 - .L_24)


	//   ....[0]....
.L_24:
        /*0060*/ 	.word	0x000003c0


	//   ....[1]....
        /*0064*/ 	.word	0x00000410


	//----- nvinfo : EIATTR_CRS_STACK_SIZE
	.align		4
.L_25:
        /*0068*/ 	.byte	0x04, 0x1e
        /*006a*/ 	.short	(.L_27 - .L_26)
.L_26:
        /*006c*/ 	.word	0x00000000


	//----- nvinfo : EIATTR_CBANK_PARAM_SIZE
	.align		4
.L_27:
        /*0070*/ 	.byte	0x03, 0x19
        /*0072*/ 	.short	0x0018


	//----- nvinfo : EIATTR_PARAM_CBANK
	.align		4
        /*0074*/ 	.byte	0x04, 0x0a
        /*0076*/ 	.short	(.L_29 - .L_28)
	.align		4
.L_28:
        /*0078*/ 	.word	index@(.nv.constant0._Z10FD_kernel2PfS_fi)
        /*007c*/ 	.short	0x0380
        /*007e*/ 	.short	0x0018


	//----- nvinfo : EIATTR_SW_WAR
	.align		4
.L_29:
        /*0080*/ 	.byte	0x04, 0x36
        /*0082*/ 	.short	(.L_31 - .L_30)
.L_30:
        /*0084*/ 	.word	0x00000008
.L_31:


//--------------------- .nv.info._Z8vectorNSPfS_fi --------------------------
	.section	.nv.info._Z8vectorNSPfS_fi,"",@"SHT_CUDA_INFO"
	.sectionflags	@""
	.align	4


	//----- nvinfo : EIATTR_CUDA_API_VERSION
	.align		4
        /*0000*/ 	.byte	0x04, 0x37
        /*0002*/ 	.short	(.L_33 - .L_32)
.L_32:
        /*0004*/ 	.word	0x00000082


	//----- nvinfo : EIATTR_KPARAM_INFO
	.align		4
.L_33:
        /*0008*/ 	.byte	0x04, 0x17
        /*000a*/ 	.short	(.L_35 - .L_34)
.L_34:
        /*000c*/ 	.word	0x00000000
        /*0010*/ 	.short	0x0003
        /*0012*/ 	.short	0x0014
        /*0014*/ 	.byte	0x00, 0xf0, 0x11, 0x00


	//----- nvinfo : EIATTR_KPARAM_INFO
	.align		4
.L_35:
        /*0018*/ 	.byte	0x04, 0x17
        /*001a*/ 	.short	(.L_37 - .L_36)
.L_36:
        /*001c*/ 	.word	0x00000000
        /*0020*/ 	.short	0x0002
        /*0022*/ 	.short	0x0010
        /*0024*/ 	.byte	0x00, 0xf0, 0x11, 0x00


	//----- nvinfo : EIATTR_KPARAM_INFO
	.align		4
.L_37:
        /*0028*/ 	.byte	0x04, 0x17
        /*002a*/ 	.short	(.L_39 - .L_38)
.L_38:
        /*002c*/ 	.word	0x00000000
        /*0030*/ 	.short	0x0001
        /*0032*/ 	.short	0x0008
        /*0034*/ 	.byte	0x00, 0xf5, 0x21, 0x00


	//----- nvinfo : EIATTR_KPARAM_INFO
	.align		4
.L_39:
        /*0038*/ 	.byte	0x04, 0x17
        /*003a*/ 	.short	(.L_41 - .L_40)
.L_40:
        /*003c*/ 	.word	0x00000000
        /*0040*/ 	.short	0x0000
        /*0042*/ 	.short	0x0000
        /*0044*/ 	.byte	0x00, 0xf5, 0x21, 0x00


	//----- nvinfo : EIATTR_SPARSE_MMA_MASK
	.align		4
.L_41:
        /*0048*/ 	.byte	0x03, 0x50
        /*004a*/ 	.short	0x0000


	//----- nvinfo : EIATTR_MAXREG_COUNT
	.align		4
        /*004c*/ 	.byte	0x03, 0x1b
        /*004e*/ 	.short	0x00ff


	//----- nvinfo : EIATTR_MERCURY_ISA_VERSION
	.align		4
        /*0050*/ 	.byte	0x03, 0x5f
        /*0052*/ 	.short	0x0101


	//----- nvinfo : EIATTR_VRC_CTA_INIT_COUNT
	.align		4
        /*0054*/ 	.byte	0x02, 0x4a
	.zero		1
	.zero		1


	//----- nvinfo : EIATTR_EXIT_INSTR_OFFSETS
	.align		4
        /*0058*/ 	.byte	0x04, 0x1c
        /*005a*/ 	.short	(.L_43 - .L_42)


	//   ....[0]....
.L_42:
        /*005c*/ 	.word	0x00000320


	//   ....[1]....
        /*0060*/ 	.word	0x00000370


	//----- nvinfo : EIATTR_CRS_STACK_SIZE
	.align		4
.L_43:
        /*0064*/ 	.byte	0x04, 0x1e
        /*0066*/ 	.short	(.L_45 - .L_44)
.L_44:
        /*0068*/ 	.word	0x00000000


	//----- nvinfo : EIATTR_CBANK_PARAM_SIZE
	.align		4
.L_45:
        /*006c*/ 	.byte	0x03, 0x19
        /*006e*/ 	.short	0x0018


	//----- nvinfo : EIATTR_PARAM_CBANK
	.align		4
        /*0070*/ 	.byte	0x04, 0x0a
        /*0072*/ 	.short	(.L_47 - .L_46)
	.align		4
.L_46:
        /*0074*/ 	.word	index@(.nv.constant0._Z8vectorNSPfS_fi)
        /*0078*/ 	.short	0x0380
        /*007a*/ 	.short	0x0018


	//----- nvinfo : EIATTR_SW_WAR
	.align		4
.L_47:
        /*007c*/ 	.byte	0x04, 0x36
        /*007e*/ 	.short	(.L_49 - .L_48)
.L_48:
        /*0080*/ 	.word	0x00000008
.L_49:


//--------------------- .nv.callgraph             --------------------------
	.section	.nv.callgraph,"",@"SHT_CUDA_CALLGRAPH"
	.align	4
	.sectionentsize	8
	.align		4
        /*0000*/ 	.word	0x00000000
	.align		4
        /*0004*/ 	.word	0xffffffff
	.align		4
        /*0008*/ 	.word	0x00000000
	.align		4
        /*000c*/ 	.word	0xfffffffe
	.align		4
        /*0010*/ 	.word	0x00000000
	.align		4
        /*0014*/ 	.word	0xfffffffd
	.align		4
        /*0018*/ 	.word	0x00000000
	.align		4
        /*001c*/ 	.word	0xfffffffc


//--------------------- .text._Z10FD_kernel2PfS_fi --------------------------
	.section	.text._Z10FD_kernel2PfS_fi,"ax",@progbits
	.align	128
        .global         _Z10FD_kernel2PfS_fi
        .type           _Z10FD_kernel2PfS_fi,@function
        .size           _Z10FD_kernel2PfS_fi,(.L_x_26 - _Z10FD_kernel2PfS_fi)
        .other          _Z10FD_kernel2PfS_fi,@"STO_CUDA_ENTRY STV_DEFAULT"
_Z10FD_kernel2PfS_fi:
.text._Z10FD_kernel2PfS_fi:
[----:B------:R-:W-:Y:S01]  /*0000*/  LDC R1, c[0x0][0x37c] ;  /* 0x0000df00ff017b82 */ /* 0x000fe20000000800 */
[----:B------:R-:W0:Y:S07]  /*0010*/  S2R R10, SR_TID.X ;  /* 0x00000000000a7919 */ /* 0x000e2e0000002100 */
[----:B------:R-:W1:Y:S01]  /*0020*/  LDC R0, c[0x0][0x394] ;  /* 0x0000e500ff007b82 */ /* 0x000e620000000800 */
[----:B------:R-:W0:Y:S01]  /*0030*/  LDCU UR4, c[0x0][0x360] ;  /* 0x00006c00ff0477ac */ /* 0x000e220008000800 */
[----:B------:R-:W0:Y:S01]  /*0040*/  S2R R7, SR_CTAID.X ;  /* 0x0000000000077919 */ /* 0x000e220000002500 */
[----:B------:R-:W2:Y:S05]  /*0050*/  LDCU.64 UR6, c[0x0][0x358] ;  /* 0x00006b00ff0677ac */ /* 0x000eaa0008000a00 */
[----:B------:R-:W3:Y:S01]  /*0060*/  LDC.64 R4, c[0x0][0x380] ;  /* 0x0000e000ff047b82 */ /* 0x000ee20000000a00 */
[----:B-1----:R-:W-:-:S02]  /*0070*/  VIADD R6, R0, 0x2 ;  /* 0x0000000200067836 */ /* 0x002fc40000000000 */
[----:B0-----:R-:W-:-:S04]  /*0080*/  IMAD R7, R7, UR4, R10 ;  /* 0x0000000407077c24 */ /* 0x001fc8000f8e020a */
[C---:B---3--:R-:W-:Y:S01]  /*0090*/  IMAD.WIDE R2, R7.reuse, 0x4, R4 ;  /* 0x0000000407027825 */ /* 0x048fe200078e0204 */
[----:B------:R-:W-:-:S04]  /*00a0*/  IADD3 R9, PT, PT, R7, 0x1, RZ ;  /* 0x0000000107097810 */ /* 0x000fc80007ffe0ff */
[----:B------:R-:W-:-:S13]  /*00b0*/  ISETP.GE.AND P0, PT, R9, R6, PT ;  /* 0x000000060900720c */ /* 0x000fda0003f06270 */
[----:B--2---:R-:W2:Y:S01]  /*00c0*/  @!P0 LDG.E R11, desc[UR6][R2.64+0x4] ;  /* 0x00000406020b8981 */ /* 0x004ea2000c1e1900 */
[----:B------:R-:W0:Y:S01]  /*00d0*/  S2UR UR5, SR_CgaCtaId ;  /* 0x00000000000579c3 */ /* 0x000e220000008800 */
[----:B------:R-:W-:Y:S01]  /*00e0*/  UMOV UR4, 0x400 ;  /* 0x0000040000047882 */ /* 0x000fe20000000000 */
[----:B------:R-:W-:Y:S01]  /*00f0*/  ISETP.NE.AND P1, PT, R10, 0x3ff, PT ;  /* 0x000003ff0a00780c */ /* 0x000fe20003f25270 */
[----:B------:R-:W-:Y:S01]  /*0100*/  BSSY.RECONVERGENT B0, `(.L_x_0) ;  /* 0x0000015000007945 */ /* 0x000fe20003800200 */
[----:B0-----:R-:W-:-:S06]  /*0110*/  ULEA UR4, UR5, UR4, 0x18 ;  /* 0x0000000405047291 */ /* 0x001fcc000f8ec0ff */
[----:B------:R-:W-:-:S05]  /*0120*/  LEA R8, R10, UR4, 0x2 ;  /* 0x000000040a087c11 */ /* 0x000fca000f8e10ff */
[----:B--2---:R0:W-:Y:S01]  /*0130*/  @!P0 STS [R8+0x4], R11 ;  /* 0x0000040b08008388 */ /* 0x0041e20000000800 */
[----:B------:R-:W-:Y:S05]  /*0140*/  @!P1 BRA `(.L_x_1) ;  /* 0x0000000000149947 */ /* 0x000fea0003800000 */
[----:B------:R-:W-:-:S13]  /*0150*/  ISETP.NE.AND P1, PT, R10, RZ, PT ;  /* 0x000000ff0a00720c */ /* 0x000fda0003f25270 */
[----:B------:R-:W-:Y:S05]  /*0160*/  @P1 BRA `(.L_x_2) ;  /* 0x0000000000381947 */ /* 0x000fea0003800000 */
[----:B------:R-:W2:Y:S04]  /*0170*/  LDG.E R2, desc[UR6][R2.64] ;  /* 0x0000000602027981 */ /* 0x000ea8000c1e1900 */
[----:B--2---:R2:W-:Y:S01]  /*0180*/  STS [UR4], R2 ;  /* 0x00000002ff007988 */ /* 0x0045e20008000804 */
[----:B------:R-:W-:Y:S05]  /*0190*/  BRA `(.L_x_2) ;  /* 0x00000000002c7947 */ /* 0x000fea0003800000 */
.L_x_1:
[----:B------:R-:W-:-:S13]  /*01a0*/  ISETP.GT.AND P1, PT, R9, R0, PT ;  /* 0x000000000900720c */ /* 0x000fda0003f24270 */
[----:B------:R-:W-:Y:S01]  /*01b0*/  @P1 IMAD.WIDE R4, R0, 0x4, R4 ;  /* 0x0000000400041825 */ /* 0x000fe200078e0204 */
[----:B------:R-:W2:Y:S05]  /*01c0*/  @!P1 LDG.E R2, desc[UR6][R2.64+0x8] ;  /* 0x0000080602029981 */ /* 0x000eaa000c1e1900 */
[----:B------:R-:W3:Y:S01]  /*01d0*/  @P1 LDG.E R4, desc[UR6][R4.64+0x8] ;  /* 0x0000080604041981 */ /* 0x000ee2000c1e1900 */
[----:B------:R-:W-:-:S04]  /*01e0*/  @P1 SHF.R.S32.HI R9, RZ, 0x1f, R6 ;  /* 0x0000001fff091819 */ /* 0x000fc80000011406 */
[----:B------:R-:W-:-:S04]  /*01f0*/  @P1 LEA.HI R9, R9, R6, RZ, 0xa ;  /* 0x0000000609091211 */ /* 0x000fc800078f50ff */
[----:B------:R-:W-:-:S05]  /*0200*/  @P1 LOP3.LUT R9, R9, 0x3ffffc00, RZ, 0xc0, !PT ;  /* 0x3ffffc0009091812 */ /* 0x000fca00078ec0ff */
[----:B------:R-:W-:-:S05]  /*0210*/  @P1 IMAD.IADD R9, R6, 0x1, -R9 ;  /* 0x0000000106091824 */ /* 0x000fca00078e0a09 */
[----:B------:R-:W-:-:S05]  /*0220*/  @P1 LEA R9, R9, UR4, 0x2 ;  /* 0x0000000409091c11 */ /* 0x000fca000f8e10ff */
[----:B---3--:R1:W-:Y:S04]  /*0230*/  @P1 STS [R9], R4 ;  /* 0x0000000409001388 */ /* 0x0083e80000000800 */
[----:B--2---:R1:W-:Y:S02]  /*0240*/  @!P1 STS [UR4+0x1004], R2 ;  /* 0x00100402ff009988 */ /* 0x0043e40008000804 */
.L_x_2:
[----:B------:R-:W-:Y:S05]  /*0250*/  BSYNC.RECONVERGENT B0 ;  /* 0x0000000000007941 */ /* 0x000fea0003800200 */
.L_x_0:
[----:B------:R-:W-:Y:S01]  /*0260*/  BAR.SYNC.DEFER_BLOCKING 0x0 ;  /* 0x0000000000007b1d */ /* 0x000fe20000010000 */
[C---:B------:R-:W-:Y:S02]  /*0270*/  ISETP.NE.AND P1, PT, R7.reuse, RZ, PT ;  /* 0x000000ff0700720c */ /* 0x040fe40003f25270 */
[----:B------:R-:W-:-:S03]  /*0280*/  ISETP.NE.AND P2, PT, R7, R0, PT ;  /* 0x000000000700720c */ /* 0x000fc60003f45270 */
[----:B------:R-:W-:Y:S04]  /*0290*/  BSSY.RECONVERGENT B0, `(.L_x_3) ;  /* 0x000000c000007945 */ /* 0x000fe80003800200 */
[----:B------:R-:W-:Y:S06]  /*02a0*/  @P0 BRA `(.L_x_4) ;  /* 0x0000000000280947 */ /* 0x000fec0003800000 */
[----:B-1----:R-:W-:Y:S01]  /*02b0*/  LDS R4, [R8+0x8] ;  /* 0x0000080008047984 */ /* 0x002fe20000000800 */
[----:B--2---:R-:W1:Y:S01]  /*02c0*/  LDC.64 R2, c[0x0][0x388] ;  /* 0x0000e200ff027b82 */ /* 0x004e620000000a00 */
[----:B------:R-:W2:Y:S02]  /*02d0*/  LDCU UR4, c[0x0][0x390] ;  /* 0x00007200ff0477ac */ /* 0x000ea40008000800 */
[----:B------:R-:W3:Y:S01]  /*02e0*/  LDS R5, [R8] ;  /* 0x0000000008057984 */ /* 0x000ee20000000800 */
[----:B-1----:R-:W-:-:S04]  /*02f0*/  IMAD.WIDE R2, R7, 0x4, R2 ;  /* 0x0000000407027825 */ /* 0x002fc800078e0202 */
[C-C-:B---3--:R-:W-:Y:S01]  /*0300*/  FADD R6, R4.reuse, R5.reuse ;  /* 0x0000000504067221 */ /* 0x148fe20000000000 */
[----:B------:R-:W-:-:S04]  /*0310*/  FADD R5, R4, -R5 ;  /* 0x8000000504057221 */ /* 0x000fc80000000000 */
[----:B--2---:R-:W-:-:S04]  /*0320*/  FFMA R5, -R5, UR4, R6 ;  /* 0x0000000405057c23 */ /* 0x004fc80008000106 */
[----:B------:R-:W-:-:S05]  /*0330*/  FMUL R5, R5, 0.5 ;  /* 0x3f00000005057820 */ /* 0x000fca0000400000 */
[----:B------:R3:W-:Y:S02]  /*0340*/  STG.E desc[UR6][R2.64+0x4], R5 ;  /* 0x0000040502007986 */ /* 0x0007e4000c101906 */
.L_x_4:
[----:B------:R-:W-:Y:S05]  /*0350*/  BSYNC.RECONVERGENT B0 ;  /* 0x0000000000007941 */ /* 0x000fea0003800200 */
.L_x_3:
[----:B------:R-:W-:Y:S04]  /*0360*/  BSSY.RECONVERGENT B0, `(.L_x_5) ;  /* 0x0000005000007945 */ /* 0x000fe80003800200 */
[----:B------:R-:W-:Y:S05]  /*0370*/  @P1 BRA `(.L_x_6) ;  /* 0x00000000000c1947 */ /* 0x000fea0003800000 */
[----:B-123--:R-:W1:Y:S02]  /*0380*/  LDC.64 R2, c[0x0][0x388] ;  /* 0x0000e200ff027b82 */ /* 0x00ee640000000a00 */
[----:B-1----:R-:W2:Y:S04]  /*0390*/  LDG.E R5, desc[UR6][R2.64+0x4] ;  /* 0x0000040602057981 */ /* 0x002ea8000c1e1900 */
[----:B--2---:R4:W-:Y:S02]  /*03a0*/  STG.E desc[UR6][R2.64], R5 ;  /* 0x0000000502007986 */ /* 0x0049e4000c101906 */
.L_x_6:
[----:B------:R-:W-:Y:S05]  /*03b0*/  BSYNC.RECONVERGENT B0 ;  /* 0x0000000000007941 */ /* 0x000fea0003800200 */
.L_x_5:
[----:B------:R-:W-:Y:S05]  /*03c0*/  @P2 EXIT ;  /* 0x000000000000294d */ /* 0x000fea0003800000 */
[----:B-1234-:R-:W1:Y:S02]  /*03d0*/  LDC.64 R2, c[0x0][0x388] ;  /* 0x0000e200ff027b82 */ /* 0x01ee640000000a00 */
[----:B-1----:R-:W-:-:S05]  /*03e0*/  IMAD.WIDE R2, R0, 0x4, R2 ;  /* 0x0000000400027825 */ /* 0x002fca00078e0202 */
[----:B------:R-:W2:Y:S04]  /*03f0*/  LDG.E R5, desc[UR6][R2.64+0x4] ;  /* 0x0000040602057981 */ /* 0x000ea8000c1e1900 */
[----:B--2---:R-:W-:Y:S01]  /*0400*/  STG.E desc[UR6][R2.64+0x8], R5 ;  /* 0x0000080502007986 */ /* 0x004fe2000c101906 */
[----:B------:R-:W-:Y:S05]  /*0410*/  EXIT ;  /* 0x000000000000794d */ /* 0x000fea0003800000 */
.L_x_7:
[----:B------:R-:W-:-:S00]  /*0420*/  BRA `(.L_x_7) ;  /* 0xfffffffc00fc7947 */ /* 0x000fc0000383ffff */
[----:B------:R-:W-:-:S00]  /*0430*/  NOP ;  /* 0x0000000000007918 */ /* 0x000fc00000000000 */
        /* <DEDUP_REMOVED lines=12> */
.L_x_26:


//--------------------- .text._Z8vectorNSPfS_fi   --------------------------
	.section	.text._Z8vectorNSPfS_fi,"ax",@progbits
	.align	128
        .global         _Z8vectorNSPfS_fi
        .type           _Z8vectorNSPfS_fi,@function
        .size           _Z8vectorNSPfS_fi,(.L_x_25 - _Z8vectorNSPfS_fi)
        .other          _Z8vectorNSPfS_fi,@"STO_CUDA_ENTRY STV_DEFAULT"
_Z8vectorNSPfS_fi:
.text._Z8vectorNSPfS_fi:
[----:B------:R-:W-:Y:S01]  /*0000*/  LDC R1, c[0x0][0x37c] ;  /* 0x0000df00ff017b82 */ /* 0x000fe20000000800 */
[----:B------:R-:W0:Y:S01]  /*0010*/  S2R R2, SR_TID.X ;  /* 0x0000000000027919 */ /* 0x000e220000002100 */
[----:B------:R-:W0:Y:S01]  /*0020*/  LDCU UR5, c[0x0][0x360] ;  /* 0x00006c00ff0577ac */ /* 0x000e220008000800 */
[----:B------:R-:W-:Y:S01]  /*0030*/  BSSY.RECONVERGENT B2, `(.L_x_8) ;  /* 0x0000028000027945 */ /* 0x000fe20003800200 */
[----:B------:R-:W0:Y:S01]  /*0040*/  S2R R3, SR_CTAID.X ;  /* 0x0000000000037919 */ /* 0x000e220000002500 */
[----:B------:R-:W1:Y:S01]  /*0050*/  LDCU UR4, c[0x0][0x394] ;  /* 0x00007280ff0477ac */ /* 0x000e620008000800 */
[----:B------:R-:W2:Y:S01]  /*0060*/  LDCU.64 UR6, c[0x0][0x358] ;  /* 0x00006b00ff0677ac */ /* 0x000ea20008000a00 */
[----:B-1----:R-:W-:Y:S01]  /*0070*/  UIADD3 UR4, UPT, UPT, UR4, 0x3, URZ ;  /* 0x0000000304047890 */ /* 0x002fe2000fffe0ff */
[----:B0-----:R-:W-:-:S04]  /*0080*/  IMAD R2, R3, UR5, R2 ;  /* 0x0000000503027c24 */ /* 0x001fc8000f8e0202 */
[----:B------:R-:W-:-:S05]  /*0090*/  VIADD R0, R2, 0x2 ;  /* 0x0000000202007836 */ /* 0x000fca0000000000 */
[----:B------:R-:W-:-:S13]  /*00a0*/  ISETP.GE.AND P0, PT, R0, UR4, PT ;  /* 0x0000000400007c0c */ /* 0x000fda000bf06270 */
[----:B--2---:R-:W-:Y:S05]  /*00b0*/  @P0 BRA `(.L_x_9) ;  /* 0x00000000007c0947 */ /* 0x004fea0003800000 */
[----:B------:R-:W0:Y:S02]  /*00c0*/  LDC.64 R4, c[0x0][0x380] ;  /* 0x0000e000ff047b82 */ /* 0x000e240000000a00 */
[----:B0-----:R-:W-:-:S05]  /*00d0*/  IMAD.WIDE R4, R2, 0x4, R4 ;  /* 0x0000000402047825 */ /* 0x001fca00078e0204 */
[----:B------:R-:W2:Y:S04]  /*00e0*/  LDG.E R3, desc[UR6][R4.64+0x4] ;  /* 0x0000040604037981 */ /* 0x000ea8000c1e1900 */
[----:B------:R-:W3:Y:S04]  /*00f0*/  LDG.E R0, desc[UR6][R4.64] ;  /* 0x0000000604007981 */ /* 0x000ee8000c1e1900 */
[----:B------:R-:W4:Y:S04]  /*0100*/  LDG.E R8, desc[UR6][R4.64+0x8] ;  /* 0x0000080604087981 */ /* 0x000f28000c1e1900 */
[----:B------:R-:W5:Y:S04]  /*0110*/  LDG.E R10, desc[UR6][R4.64+0xc] ;  /* 0x00000c06040a7981 */ /* 0x000f68000c1e1900 */
[----:B------:R-:W5:Y:S01]  /*0120*/  LDG.E R7, desc[UR6][R4.64+0x10] ;  /* 0x0000100604077981 */ /* 0x000f62000c1e1900 */
[----:B------:R-:W-:Y:S01]  /*0130*/  IMAD.MOV.U32 R9, RZ, RZ, 0x3d2aaaab ;  /* 0x3d2aaaabff097424 */ /* 0x000fe200078e00ff */
[----:B------:R-:W-:Y:S01]  /*0140*/  BSSY.RECONVERGENT B1, `(.L_x_10) ;  /* 0x0000013000017945 */ /* 0x000fe20003800200 */
[----:B--2---:R-:W-:-:S04]  /*0150*/  FADD R6, R3, R3 ;  /* 0x0000000303067221 */ /* 0x004fc80000000000 */
[----:B------:R-:W-:Y:S01]  /*0160*/  FMUL R3, R3, R6 ;  /* 0x0000000603037220 */ /* 0x000fe20000400000 */
[----:B------:R-:W-:-:S03]  /*0170*/  IMAD.MOV.U32 R6, RZ, RZ, 0x41c00000 ;  /* 0x41c00000ff067424 */ /* 0x000fc600078e00ff */
[----:B---3--:R-:W-:Y:S01]  /*0180*/  FFMA R3, R0, R0, R3 ;  /* 0x0000000000037223 */ /* 0x008fe20000000003 */
[----:B------:R-:W-:-:S03]  /*0190*/  FFMA R6, R9, -R6, 1 ;  /* 0x3f80000009067423 */ /* 0x000fc60000000806 */
[----:B----4-:R-:W-:Y:S01]  /*01a0*/  FFMA R3, R8, R8, R3 ;  /* 0x0000000808037223 */ /* 0x010fe20000000003 */
[----:B-----5:R-:W-:-:S04]  /*01b0*/  FMUL R0, R10, -3 ;  /* 0xc04000000a007820 */ /* 0x020fc80000400000 */
[----:B------:R-:W-:Y:S01]  /*01c0*/  FFMA R0, R10, R0, R3 ;  /* 0x000000000a007223 */ /* 0x000fe20000000003 */
[----:B------:R-:W-:-:S04]  /*01d0*/  FMUL R3, R7, 5 ;  /* 0x40a0000007037820 */ /* 0x000fc80000400000 */
[----:B------:R-:W-:Y:S01]  /*01e0*/  FFMA R0, R7, R3, R0 ;  /* 0x0000000307007223 */ /* 0x000fe20000000000 */
[----:B------:R-:W-:-:S03]  /*01f0*/  FFMA R3, R6, R9, 0.041666667908430099487 ;  /* 0x3d2aaaab06037423 */ /* 0x000fc60000000009 */
[----:B------:R-:W0:Y:S01]  /*0200*/  FCHK P0, R0, 24 ;  /* 0x41c0000000007902 */ /* 0x000e220000000000 */
[----:B------:R-:W-:-:S04]  /*0210*/  FFMA R4, R0, R3, RZ ;  /* 0x0000000300047223 */ /* 0x000fc800000000ff */
[----:B------:R-:W-:-:S04]  /*0220*/  FFMA R5, R4, -24, R0 ;  /* 0xc1c0000004057823 */ /* 0x000fc80000000000 */
[----:B------:R-:W-:Y:S01]  /*0230*/  FFMA R3, R3, R5, R4 ;  /* 0x0000000503037223 */ /* 0x000fe20000000004 */
[----:B0-----:R-:W-:Y:S06]  /*0240*/  @!P0 BRA `(.L_x_11) ;  /* 0x0000000000088947 */ /* 0x001fec0003800000 */
[----:B------:R-:W-:-:S07]  /*0250*/  MOV R4, 0x270 ;  /* 0x0000027000047802 */ /* 0x000fce0000000f00 */
[----:B------:R-:W-:Y:S05]  /*0260*/  CALL.REL.NOINC `($__internal_0_$__cuda_sm3x_div_rn_noftz_f32_slowpath) ;  /* 0x0000000000447944 */ /* 0x000fea0003c00000 */
.L_x_11:
[----:B------:R-:W-:Y:S05]  /*0270*/  BSYNC.RECONVERGENT B1 ;  /* 0x0000000000017941 */ /* 0x000fea0003800200 */
.L_x_10:
[----:B------:R-:W0:Y:S02]  /*0280*/  LDC.64 R4, c[0x0][0x388] ;  /* 0x0000e200ff047b82 */ /* 0x000e240000000a00 */
[----:B0-----:R-:W-:-:S05]  /*0290*/  IMAD.WIDE R4, R2, 0x4, R4 ;  /* 0x0000000402047825 */ /* 0x001fca00078e0204 */
[----:B------:R0:W-:Y:S02]  /*02a0*/  STG.E desc[UR6][R4.64+0x8], R3 ;  /* 0x0000080304007986 */ /* 0x0001e4000c101906 */
.L_x_9:
[----:B------:R-:W-:Y:S05]  /*02b0*/  BSYNC.RECONVERGENT B2 ;  /* 0x0000000000027941 */ /* 0x000fea0003800200 */
.L_x_8:
[----:B------:R-:W-:Y:S01]  /*02c0*/  ISETP.NE.AND P0, PT, R2, RZ, PT ;  /* 0x000000ff0200720c */ /* 0x000fe20003f05270 */
[----:B0-----:R-:W0:-:S12]  /*02d0*/  LDC R5, c[0x0][0x394] ;  /* 0x0000e500ff057b82 */ /* 0x001e180000000800 */
[----:B------:R-:W1:Y:S01]  /*02e0*/  @!P0 LDC.64 R6, c[0x0][0x388] ;  /* 0x0000e200ff068b82 */ /* 0x000e620000000a00 */
[----:B0-----:R-:W-:Y:S01]  /*02f0*/  ISETP.NE.AND P1, PT, R2, R5, PT ;  /* 0x000000050200720c */ /* 0x001fe20003f25270 */
[----:B-1----:R0:W-:Y:S04]  /*0300*/  @!P0 STG.E desc[UR6][R6.64], RZ ;  /* 0x000000ff06008986 */ /* 0x0021e8000c101906 */
[----:B------:R0:W-:Y:S08]  /*0310*/  @!P0 STG.E desc[UR6][R6.64+0x4], RZ ;  /* 0x000004ff06008986 */ /* 0x0001f0000c101906 */
[----:B------:R-:W-:Y:S05]  /*0320*/  @P1 EXIT ;  /* 0x000000000000194d */ /* 0x000fea0003800000 */
[----:B------:R-:W1:Y:S02]  /*0330*/  LDC.64 R2, c[0x0][0x388] ;  /* 0x0000e200ff027b82 */ /* 0x000e640000000a00 */
[----:B-1----:R-:W-:-:S05]  /*0340*/  IMAD.WIDE R2, R5, 0x4, R2 ;  /* 0x0000000405027825 */ /* 0x002fca00078e0202 */
[----:B------:R-:W-:Y:S04]  /*0350*/  STG.E desc[UR6][R2.64+0xc], RZ ;  /* 0x00000cff02007986 */ /* 0x000fe8000c101906 */
[----:B------:R-:W-:Y:S01]  /*0360*/  STG.E desc[UR6][R2.64+0x10], RZ ;  /* 0x000010ff02007986 */ /* 0x000fe2000c101906 */
[----:B------:R-:W-:Y:S05]  /*0370*/  EXIT ;  /* 0x000000000000794d */ /* 0x000fea0003800000 */
        .weak           $__internal_0_$__cuda_sm3x_div_rn_noftz_f32_slowpath
        .type           $__internal_0_$__cuda_sm3x_div_rn_noftz_f32_slowpath,@function
        .size           $__internal_0_$__cuda_sm3x_div_rn_noftz_f32_slowpath,(.L_x_25 - $__internal_0_$__cuda_sm3x_div_rn_noftz_f32_slowpath)
$__internal_0_$__cuda_sm3x_div_rn_noftz_f32_slowpath:
[--C-:B------:R-:W-:Y:S01]  /*0380*/  SHF.R.U32.HI R3, RZ, 0x17, R0.reuse ;  /* 0x00000017ff037819 */ /* 0x100fe20000011600 */
[----:B------:R-:W-:Y:S04]  /*0390*/  BSSY.RECONVERGENT B0, `(.L_x_12) ;  /* 0x000005c000007945 */ /* 0x000fe80003800200 */
[----:B------:R-:W-:Y:S01]  /*03a0*/  BSSY.RELIABLE B3, `(.L_x_13) ;  /* 0x000001a000037945 */ /* 0x000fe20003800100 */
[----:B------:R-:W-:Y:S01]  /*03b0*/  IMAD.MOV.U32 R5, RZ, RZ, R0 ;  /* 0x000000ffff057224 */ /* 0x000fe200078e0000 */
[----:B------:R-:W-:-:S04]  /*03c0*/  LOP3.LUT R3, R3, 0xff, RZ, 0xc0, !PT ;  /* 0x000000ff03037812 */ /* 0x000fc800078ec0ff */
[----:B------:R-:W-:-:S04]  /*03d0*/  IADD3 R7, PT, PT, R3, -0x1, RZ ;  /* 0xffffffff03077810 */ /* 0x000fc80007ffe0ff */
[----:B------:R-:W-:-:S13]  /*03e0*/  ISETP.GT.U32.OR P0, PT, R7, 0xfd, !PT ;  /* 0x000000fd0700780c */ /* 0x000fda0007f04470 */
[----:B------:R-:W-:Y:S01]  /*03f0*/  @!P0 IMAD.MOV.U32 R6, RZ, RZ, RZ ;  /* 0x000000ffff068224 */ /* 0x000fe200078e00ff */
[----:B------:R-:W-:Y:S06]  /*0400*/  @!P0 BRA `(.L_x_14) ;  /* 0x00000000004c8947 */ /* 0x000fec0003800000 */
[----:B------:R-:W-:-:S13]  /*0410*/  FSETP.GTU.FTZ.AND P0, PT, |R0|, +INF , PT ;  /* 0x7f8000000000780b */ /* 0x000fda0003f1c200 */
[----:B------:R-:W-:Y:S05]  /*0420*/  @P0 BREAK.RELIABLE B3 ;  /* 0x0000000000030942 */ /* 0x000fea0003800100 */
[----:B------:R-:W-:Y:S05]  /*0430*/  @P0 BRA `(.L_x_15) ;  /* 0x0000000400400947 */ /* 0x000fea0003800000 */
[----:B------:R-:W-:-:S05]  /*0440*/  IMAD.MOV.U32 R6, RZ, RZ, 0x41c00000 ;  /* 0x41c00000ff067424 */ /* 0x000fca00078e00ff */
[----:B------:R-:W-:-:S13]  /*0450*/  LOP3.LUT P0, RZ, R6, 0x7fffffff, R5, 0xc8, !PT ;  /* 0x7fffffff06ff7812 */ /* 0x000fda000780c805 */
[----:B------:R-:W-:Y:S05]  /*0460*/  @!P0 BREAK.RELIABLE B3 ;  /* 0x0000000000038942 */ /* 0x000fea0003800100 */
[----:B------:R-:W-:Y:S05]  /*0470*/  @!P0 BRA `(.L_x_16) ;  /* 0x0000000400288947 */ /* 0x000fea0003800000 */
[----:B------:R-:W-:-:S13]  /*0480*/  LOP3.LUT P0, RZ, R5, 0x7fffffff, RZ, 0xc0, !PT ;  /* 0x7fffffff05ff7812 */ /* 0x000fda000780c0ff */
[----:B------:R-:W-:Y:S05]  /*0490*/  @!P0 BREAK.RELIABLE B3 ;  /* 0x0000000000038942 */ /* 0x000fea0003800100 */
[----:B------:R-:W-:Y:S05]  /*04a0*/  @!P0 BRA `(.L_x_17) ;  /* 0x0000000400148947 */ /* 0x000fea0003800000 */
[----:B------:R-:W-:Y:S02]  /*04b0*/  FSETP.NEU.FTZ.AND P0, PT, |R0|, +INF , PT ;  /* 0x7f8000000000780b */ /* 0x000fe40003f1d200 */
[----:B------:R-:W-:-:S04]  /*04c0*/  LOP3.LUT P1, RZ, R6, 0x7fffffff, RZ, 0xc0, !PT ;  /* 0x7fffffff06ff7812 */ /* 0x000fc8000782c0ff */
[----:B------:R-:W-:-:S13]  /*04d0*/  PLOP3.LUT P0, PT, P0, P1, PT, 0x2f, 0xf2 ;  /* 0x0000000000f2781c */ /* 0x000fda0000702577 */
[----:B------:R-:W-:Y:S05]  /*04e0*/  @P0 BREAK.RELIABLE B3 ;  /* 0x0000000000030942 */ /* 0x000fea0003800100 */
[----:B------:R-:W-:Y:S05]  /*04f0*/  @P0 BRA `(.L_x_18) ;  /* 0x0000000000f40947 */ /* 0x000fea0003800000 */
[----:B------:R-:W-:-:S13]  /*0500*/  ISETP.GE.AND P0, PT, R7, RZ, PT ;  /* 0x000000ff0700720c */ /* 0x000fda0003f06270 */
[----:B------:R-:W-:Y:S01]  /*0510*/  @P0 MOV R6, RZ ;  /* 0x000000ff00060202 */ /* 0x000fe20000000f00 */
[----:B------:R-:W-:Y:S01]  /*0520*/  @!P0 FFMA R5, R0, 1.84467440737095516160e+19, RZ ;  /* 0x5f80000000058823 */ /* 0x000fe200000000ff */
[----:B------:R-:W-:-:S07]  /*0530*/  @!P0 IMAD.MOV.U32 R6, RZ, RZ, -0x40 ;  /* 0xffffffc0ff068424 */ /* 0x000fce00078e00ff */
.L_x_14:
[----:B------:R-:W-:Y:S05]  /*0540*/  BSYNC.RELIABLE B3 ;  /* 0x0000000000037941 */ /* 0x000fea0003800100 */
.L_x_13:
[----:B------:R-:W-:Y:S01]  /*0550*/  UMOV UR4, 0x41c00000 ;  /* 0x41c0000000047882 */ /* 0x000fe20000000000 */
[----:B------:R-:W-:Y:S01]  /*0560*/  VIADD R3, R3, 0xffffff81 ;  /* 0xffffff8103037836 */ /* 0x000fe20000000000 */
[----:B------:R-:W-:Y:S01]  /*0570*/  UIADD3 UR4, UPT, UPT, UR4, -0x2000000, URZ ;  /* 0xfe00000004047890 */ /* 0x000fe2000fffe0ff */
[----:B------:R-:W-:Y:S02]  /*0580*/  BSSY.RECONVERGENT B3, `(.L_x_19) ;  /* 0x0000033000037945 */ /* 0x000fe40003800200 */
[----:B------:R-:W-:Y:S01]  /*0590*/  IMAD R0, R3, -0x800000, R5 ;  /* 0xff80000003007824 */ /* 0x000fe200078e0205 */
[----:B------:R-:W-:Y:S02]  /*05a0*/  IADD3 R6, PT, PT, R6, -0x4, R3 ;  /* 0xfffffffc06067810 */ /* 0x000fe40007ffe003 */
[----:B------:R-:W-:-:S03]  /*05b0*/  FADD.FTZ R9, -RZ, -UR4 ;  /* 0x80000004ff097e21 */ /* 0x000fc60008010100 */
[----:B------:R-:W0:Y:S02]  /*05c0*/  MUFU.RCP R7, UR4 ;  /* 0x0000000400077d08 */ /* 0x000e240008001000 */
[----:B0-----:R-:W-:-:S04]  /*05d0*/  FFMA R8, R7, R9, 1 ;  /* 0x3f80000007087423 */ /* 0x001fc80000000009 */
[----:B------:R-:W-:-:S04]  /*05e0*/  FFMA R7, R7, R8, R7 ;  /* 0x0000000807077223 */ /* 0x000fc80000000007 */
[----:B------:R-:W-:-:S04]  /*05f0*/  FFMA R8, R0, R7, RZ ;  /* 0x0000000700087223 */ /* 0x000fc800000000ff */
[----:B------:R-:W-:-:S04]  /*0600*/  FFMA R5, R9, R8, R0 ;  /* 0x0000000809057223 */ /* 0x000fc80000000000 */
[----:B------:R-:W-:-:S04]  /*0610*/  FFMA R8, R7, R5, R8 ;  /* 0x0000000507087223 */ /* 0x000fc80000000008 */
[----:B------:R-:W-:-:S04]  /*0620*/  FFMA R9, R9, R8, R0 ;  /* 0x0000000809097223 */ /* 0x000fc80000000000 */
[----:B------:R-:W-:-:S05]  /*0630*/  FFMA R5, R7, R9, R8 ;  /* 0x0000000907057223 */ /* 0x000fca0000000008 */
[----:B------:R-:W-:-:S04]  /*0640*/  SHF.R.U32.HI R0, RZ, 0x17, R5 ;  /* 0x00000017ff007819 */ /* 0x000fc80000011605 */
[----:B------:R-:W-:-:S04]  /*0650*/  LOP3.LUT R0, R0, 0xff, RZ, 0xc0, !PT ;  /* 0x000000ff00007812 */ /* 0x000fc800078ec0ff */
[----:B------:R-:W-:-:S05]  /*0660*/  IADD3 R10, PT, PT, R0, R6, RZ ;  /* 0x00000006000a7210 */ /* 0x000fca0007ffe0ff */
[----:B------:R-:W-:-:S05]  /*0670*/  VIADD R0, R10, 0xffffffff ;  /* 0xffffffff0a007836 */ /* 0x000fca0000000000 */
[----:B------:R-:W-:-:S13]  /*0680*/  ISETP.GE.U32.AND P0, PT, R0, 0xfe, PT ;  /* 0x000000fe0000780c */ /* 0x000fda0003f06070 */
[----:B------:R-:W-:Y:S05]  /*0690*/  @!P0 BRA `(.L_x_20) ;  /* 0x0000000000808947 */ /* 0x000fea0003800000 */
[----:B------:R-:W-:-:S13]  /*06a0*/  ISETP.GT.AND P0, PT, R10, 0xfe, PT ;  /* 0x000000fe0a00780c */ /* 0x000fda0003f04270 */
[----:B------:R-:W-:Y:S05]  /*06b0*/  @P0 BRA `(.L_x_21) ;  /* 0x00000000006c0947 */ /* 0x000fea0003800000 */
[----:B------:R-:W-:-:S13]  /*06c0*/  ISETP.GE.AND P0, PT, R10, 0x1, PT ;  /* 0x000000010a00780c */ /* 0x000fda0003f06270 */
[----:B------:R-:W-:Y:S05]  /*06d0*/  @P0 BRA `(.L_x_22) ;  /* 0x0000000000740947 */ /* 0x000fea0003800000 */
[----:B------:R-:W-:Y:S02]  /*06e0*/  ISETP.GE.AND P0, PT, R10, -0x18, PT ;  /* 0xffffffe80a00780c */ /* 0x000fe40003f06270 */
[----:B------:R-:W-:-:S11]  /*06f0*/  LOP3.LUT R5, R5, 0x80000000, RZ, 0xc0, !PT ;  /* 0x8000000005057812 */ /* 0x000fd600078ec0ff */
[----:B------:R-:W-:Y:S05]  /*0700*/  @!P0 BRA `(.L_x_22) ;  /* 0x0000000000688947 */ /* 0x000fea0003800000 */
[CCC-:B------:R-:W-:Y:S01]  /*0710*/  FFMA.RZ R0, R7.reuse, R9.reuse, R8.reuse ;  /* 0x0000000907007223 */ /* 0x1c0fe2000000c008 */
[C---:B------:R-:W-:Y:S01]  /*0720*/  VIADD R6, R10.reuse, 0x20 ;  /* 0x000000200a067836 */ /* 0x040fe20000000000 */
[C---:B------:R-:W-:Y:S02]  /*0730*/  ISETP.NE.AND P2, PT, R10.reuse, RZ, PT ;  /* 0x000000ff0a00720c */ /* 0x040fe40003f45270 */
[----:B------:R-:W-:Y:S02]  /*0740*/  ISETP.NE.AND P1, PT, R10, RZ, PT ;  /* 0x000000ff0a00720c */ /* 0x000fe40003f25270 */
[----:B------:R-:W-:Y:S01]  /*0750*/  LOP3.LUT R3, R0, 0x7fffff, RZ, 0xc0, !PT ;  /* 0x007fffff00037812 */ /* 0x000fe200078ec0ff */
[CCC-:B------:R-:W-:Y:S01]  /*0760*/  FFMA.RP R0, R7.reuse, R9.reuse, R8.reuse ;  /* 0x0000000907007223 */ /* 0x1c0fe20000008008 */
[----:B------:R-:W-:Y:S01]  /*0770*/  FFMA.RM R7, R7, R9, R8 ;  /* 0x0000000907077223 */ /* 0x000fe20000004008 */
[----:B------:R-:W-:Y:S02]  /*0780*/  IADD3 R8, PT, PT, -R10, RZ, RZ ;  /* 0x000000ff0a087210 */ /* 0x000fe40007ffe1ff */
[----:B------:R-:W-:-:S02]  /*0790*/  LOP3.LUT R3, R3, 0x800000, RZ, 0xfc, !PT ;  /* 0x0080000003037812 */ /* 0x000fc400078efcff */
[----:B------:R-:W-:Y:S02]  /*07a0*/  FSETP.NEU.FTZ.AND P0, PT, R0, R7, PT ;  /* 0x000000070000720b */ /* 0x000fe40003f1d000 */
[----:B------:R-:W-:Y:S02]  /*07b0*/  SHF.L.U32 R6, R3, R6, RZ ;  /* 0x0000000603067219 */ /* 0x000fe400000006ff */
[----:B------:R-:W-:Y:S02]  /*07c0*/  SEL R0, R8, RZ, P2 ;  /* 0x000000ff08007207 */ /* 0x000fe40001000000 */
[----:B------:R-:W-:Y:S02]  /*07d0*/  ISETP.NE.AND P1, PT, R6, RZ, P1 ;  /* 0x000000ff0600720c */ /* 0x000fe40000f25270 */
[----:B------:R-:W-:Y:S02]  /*07e0*/  SHF.R.U32.HI R0, RZ, R0, R3 ;  /* 0x00000000ff007219 */ /* 0x000fe40000011603 */
[----:B------:R-:W-:-:S02]  /*07f0*/  PLOP3.LUT P0, PT, P0, P1, PT, 0xf8, 0x8f ;  /* 0x00000000008f781c */ /* 0x000fc40000703f70 */
[----:B------:R-:W-:Y:S02]  /*0800*/  SHF.R.U32.HI R6, RZ, 0x1, R0 ;  /* 0x00000001ff067819 */ /* 0x000fe40000011600 */
[----:B------:R-:W-:-:S04]  /*0810*/  SEL R3, RZ, 0x1, !P0 ;  /* 0x00000001ff037807 */ /* 0x000fc80004000000 */
[----:B------:R-:W-:-:S04]  /*0820*/  LOP3.LUT R3, R3, 0x1, R6, 0xf8, !PT ;  /* 0x0000000103037812 */ /* 0x000fc800078ef806 */
[----:B------:R-:W-:-:S05]  /*0830*/  LOP3.LUT R3, R3, R0, RZ, 0xc0, !PT ;  /* 0x0000000003037212 */ /* 0x000fca00078ec0ff */
[----:B------:R-:W-:-:S05]  /*0840*/  IMAD.IADD R6, R6, 0x1, R3 ;  /* 0x0000000106067824 */ /* 0x000fca00078e0203 */
[----:B------:R-:W-:Y:S01]  /*0850*/  LOP3.LUT R5, R6, R5, RZ, 0xfc, !PT ;  /* 0x0000000506057212 */ /* 0x000fe200078efcff */
[----:B------:R-:W-:Y:S06]  /*0860*/  BRA `(.L_x_22) ;  /* 0x0000000000107947 */ /* 0x000fec0003800000 */
.L_x_21:
[----:B------:R-:W-:-:S04]  /*0870*/  LOP3.LUT R5, R5, 0x80000000, RZ, 0xc0, !PT ;  /* 0x8000000005057812 */ /* 0x000fc800078ec0ff */
[----:B------:R-:W-:Y:S01]  /*0880*/  LOP3.LUT R5, R5, 0x7f800000, RZ, 0xfc, !PT ;  /* 0x7f80000005057812 */ /* 0x000fe200078efcff */
[----:B------:R-:W-:Y:S06]  /*0890*/  BRA `(.L_x_22) ;  /* 0x0000000000047947 */ /* 0x000fec0003800000 */
.L_x_20:
[----:B------:R-:W-:-:S07]  /*08a0*/  IMAD R5, R6, 0x800000, R5 ;  /* 0x0080000006057824 */ /* 0x000fce00078e0205 */
.L_x_22:
[----:B------:R-:W-:Y:S05]  /*08b0*/  BSYNC.RECONVERGENT B3 ;  /* 0x0000000000037941 */ /* 0x000fea0003800200 */
.L_x_19:
[----:B------:R-:W-:Y:S05]  /*08c0*/  BRA `(.L_x_23) ;  /* 0x0000000000207947 */ /* 0x000fea0003800000 */
.L_x_18:
[----:B------:R-:W-:-:S04]  /*08d0*/  LOP3.LUT R5, R6, 0x80000000, R5, 0x48, !PT ;  /* 0x8000000006057812 */ /* 0x000fc800078e4805 */
[----:B------:R-:W-:Y:S01]  /*08e0*/  LOP3.LUT R5, R5, 0x7f800000, RZ, 0xfc, !PT ;  /* 0x7f80000005057812 */ /* 0x000fe200078efcff */
[----:B------:R-:W-:Y:S06]  /*08f0*/  BRA `(.L_x_23) ;  /* 0x0000000000147947 */ /* 0x000fec0003800000 */
.L_x_17:
[----:B------:R-:W-:Y:S01]  /*0900*/  LOP3.LUT R5, R6, 0x80000000, R5, 0x48, !PT ;  /* 0x8000000006057812 */ /* 0x000fe200078e4805 */
[----:B------:R-:W-:Y:S06]  /*0910*/  BRA `(.L_x_23) ;  /* 0x00000000000c7947 */ /* 0x000fec0003800000 */
.L_x_16:
[----:B------:R-:W0:Y:S01]  /*0920*/  MUFU.RSQ R5, -QNAN ;  /* 0xffc0000000057908 */ /* 0x000e220000001400 */
[----:B------:R-:W-:Y:S05]  /*0930*/  BRA `(.L_x_23) ;  /* 0x0000000000047947 */ /* 0x000fea0003800000 */
.L_x_15:
[----:B------:R-:W-:-:S07]  /*0940*/  FADD.FTZ R5, R0, 24 ;  /* 0x41c0000000057421 */ /* 0x000fce0000010000 */
.L_x_23:
[----:B------:R-:W-:Y:S05]  /*0950*/  BSYNC.RECONVERGENT B0 ;  /* 0x0000000000007941 */ /* 0x000fea0003800200 */
.L_x_12:
[----:B0-----:R-:W-:Y:S01]  /*0960*/  MOV R3, R5 ;  /* 0x0000000500037202 */ /* 0x001fe20000000f00 */
[----:B------:R-:W-:-:S04]  /*0970*/  IMAD.MOV.U32 R5, RZ, RZ, 0x0 ;  /* 0x00000000ff057424 */ /* 0x000fc800078e00ff */
[----:B------:R-:W-:Y:S05]  /*0980*/  RET.REL.NODEC R4 `(_Z8vectorNSPfS_fi) ;  /* 0xfffffff4049c7950 */ /* 0x000fea0003c3ffff */
.L_x_24:
        /* <DEDUP_REMOVED lines=15> */
.L_x_25:


//--------------------- .nv.shared._Z10FD_kernel2PfS_fi --------------------------
	.section	.nv.shared._Z10FD_kernel2PfS_fi,"aw",@nobits
	.sectionflags	@""
	.align	4
.nv.shared._Z10FD_kernel2PfS_fi:
	.zero		5128


//--------------------- .nv.shared.reserved.0     --------------------------
	.section	.nv.shared.reserved.0,"aw",@nobits
	.weak		__nv_reservedSMEM_offset_0_alias
	.size		__nv_reservedSMEM_offset_0_alias, 0, 64
	.other		__nv_reservedSMEM_offset_0_alias,@"STO_CUDA_RESERVED_SHARED STV_DEFAULT"
__nv_reservedSMEM_offset_0_alias:
	.zero		0
	.zero		64


//--------------------- .nv.constant0._Z10FD_kernel2PfS_fi --------------------------
	.section	.nv.constant0._Z10FD_kernel2PfS_fi,"a",@progbits
	.sectionflags	@""
	.align	4
.nv.constant0._Z10FD_kernel2PfS_fi:
	.zero		920


//--------------------- .nv.constant0._Z8vectorNSPfS_fi --------------------------
	.section	.nv.constant0._Z8vectorNSPfS_fi,"a",@progbits
	.sectionflags	@""
	.align	4
.nv.constant0._Z8vectorNSPfS_fi:
	.zero		920


//--------------------- SYMBOLS --------------------------

	.type		.nv.reservedSmem.offset0,@object
	.size		.nv.reservedSmem.offset0,0x4
	.type		.nv.reservedSmem.cap,@object
	.size		.nv.reservedSmem.cap,0x4
